	.headerflags	@"EF_CUDA_TEXMODE_UNIFIED EF_CUDA_64BIT_ADDRESS EF_CUDA_ACCELERATORS EF_CUDA_SM90 EF_CUDA_VIRTUAL_SM(EF_CUDA_SM90)"
	.elftype	@"ET_EXEC"


//--------------------- .nv.info                  --------------------------
	.section	.nv.info,"",@"SHT_CUDA_INFO"
	.align	4


	//----- nvinfo : EIATTR_REGCOUNT
	.align		4
        /*0000*/ 	.byte	0x04, 0x2f
        /*0002*/ 	.short	(.L_3 - .L_2)
	.align		4
.L_2:
        /*0004*/ 	.word	index@(triton_poi_fused__native_batch_norm_legit_no_training_convolution_relu_0)
        /*0008*/ 	.word	0x00000020


	//----- nvinfo : EIATTR_MIN_STACK_SIZE
	.align		4
.L_3:
        /*000c*/ 	.byte	0x04, 0x12
        /*000e*/ 	.short	(.L_5 - .L_4)
	.align		4
.L_4:
        /*0010*/ 	.word	index@(triton_poi_fused__native_batch_norm_legit_no_training_convolution_relu_0)
        /*0014*/ 	.word	0x00000000


	//----- nvinfo : EIATTR_FRAME_SIZE
	.align		4
.L_5:
        /*0018*/ 	.byte	0x04, 0x11
        /*001a*/ 	.short	(.L_7 - .L_6)
	.align		4
.L_6:
        /*001c*/ 	.word	index@(triton_poi_fused__native_batch_norm_legit_no_training_convolution_relu_0)
        /*0020*/ 	.word	0x00000000


	//----- nvinfo : EIATTR_MIN_STACK_SIZE
	.align		4
.L_7:
        /*0024*/ 	.byte	0x04, 0x12
        /*0026*/ 	.short	(.L_9 - .L_8)
	.align		4
.L_8:
        /*0028*/ 	.word	index@(triton_poi_fused__native_batch_norm_legit_no_training_convolution_relu_0)
        /*002c*/ 	.word	0x00000000
.L_9:


//--------------------- .nv.info.triton_poi_fused__native_batch_norm_legit_no_training_convolution_relu_0 --------------------------
	.section	.nv.info.triton_poi_fused__native_batch_norm_legit_no_training_convolution_relu_0,"",@"SHT_CUDA_INFO"
	.sectionflags	@""
	.align	4


	//----- nvinfo : EIATTR_CUDA_API_VERSION
	.align		4
        /*0000*/ 	.byte	0x04, 0x37
        /*0002*/ 	.short	(.L_11 - .L_10)
.L_10:
        /*0004*/ 	.word	0x0000007c


	//----- nvinfo : EIATTR_KPARAM_INFO
	.align		4
.L_11:
        /*0008*/ 	.byte	0x04, 0x17
        /*000a*/ 	.short	(.L_13 - .L_12)
.L_12:
        /*000c*/ 	.word	0x00000000
        /*0010*/ 	.short	0x0007
        /*0012*/ 	.short	0x0038
        /*0014*/ 	.byte	0x00, 0xf0, 0x11, 0x00


	//----- nvinfo : EIATTR_KPARAM_INFO
	.align		4
.L_13:
        /*0018*/ 	.byte	0x04, 0x17
        /*001a*/ 	.short	(.L_15 - .L_14)
.L_14:
        /*001c*/ 	.word	0x00000000
        /*0020*/ 	.short	0x0006
        /*0022*/ 	.short	0x0030
        /*0024*/ 	.byte	0x00, 0xf4, 0x21, 0x00


	//----- nvinfo : EIATTR_KPARAM_INFO
	.align		4
.L_15:
        /*0028*/ 	.byte	0x04, 0x17
        /*002a*/ 	.short	(.L_17 - .L_16)
.L_16:
        /*002c*/ 	.word	0x00000000
        /*0030*/ 	.short	0x0005
        /*0032*/ 	.short	0x0028
        /*0034*/ 	.byte	0x00, 0xf4, 0x21, 0x00


	//----- nvinfo : EIATTR_KPARAM_INFO
	.align		4
.L_17:
        /*0038*/ 	.byte	0x04, 0x17
        /*003a*/ 	.short	(.L_19 - .L_18)
.L_18:
        /*003c*/ 	.word	0x00000000
        /*0040*/ 	.short	0x0004
        /*0042*/ 	.short	0x0020
        /*0044*/ 	.byte	0x00, 0xf4, 0x21, 0x00


	//----- nvinfo : EIATTR_KPARAM_INFO
	.align		4
.L_19:
        /*0048*/ 	.byte	0x04, 0x17
        /*004a*/ 	.short	(.L_21 - .L_20)
.L_20:
        /*004c*/ 	.word	0x00000000
        /*0050*/ 	.short	0x0003
        /*0052*/ 	.short	0x0018
        /*0054*/ 	.byte	0x00, 0xf4, 0x21, 0x00


	//----- nvinfo : EIATTR_KPARAM_INFO
	.align		4
.L_21:
        /*0058*/ 	.byte	0x04, 0x17
        /*005a*/ 	.short	(.L_23 - .L_22)
.L_22:
        /*005c*/ 	.word	0x00000000
        /*0060*/ 	.short	0x0002
        /*0062*/ 	.short	0x0010
        /*0064*/ 	.byte	0x00, 0xf4, 0x21, 0x00


	//----- nvinfo : EIATTR_KPARAM_INFO
	.align		4
.L_23:
        /*0068*/ 	.byte	0x04, 0x17
        /*006a*/ 	.short	(.L_25 - .L_24)
.L_24:
        /*006c*/ 	.word	0x00000000
        /*0070*/ 	.short	0x0001
        /*0072*/ 	.short	0x0008
        /*0074*/ 	.byte	0x00, 0xf4, 0x21, 0x00


	//----- nvinfo : EIATTR_KPARAM_INFO
	.align		4
.L_25:
        /*0078*/ 	.byte	0x04, 0x17
        /*007a*/ 	.short	(.L_27 - .L_26)
.L_26:
        /*007c*/ 	.word	0x00000000
        /*0080*/ 	.short	0x0000
        /*0082*/ 	.short	0x0000
        /*0084*/ 	.byte	0x00, 0xf4, 0x21, 0x00


	//----- nvinfo : EIATTR_SPARSE_MMA_MASK
	.align		4
.L_27:
        /*0088*/ 	.byte	0x03, 0x50
        /*008a*/ 	.short	0x0000


	//----- nvinfo : EIATTR_MAXREG_COUNT
	.align		4
        /*008c*/ 	.byte	0x03, 0x1b
        /*008e*/ 	.short	0x00ff


	//----- nvinfo : EIATTR_EXIT_INSTR_OFFSETS
	.align		4
        /*0090*/ 	.byte	0x04, 0x1c
        /*0092*/ 	.short	(.L_29 - .L_28)


	//   ....[0]....
.L_28:
        /*0094*/ 	.word	0x000007b0


	//----- nvinfo : EIATTR_REQNTID
	.align		4
.L_29:
        /*0098*/ 	.byte	0x04, 0x10
        /*009a*/ 	.short	(.L_31 - .L_30)
.L_30:
        /*009c*/ 	.word	0x00000080
        /*00a0*/ 	.word	0x00000001
        /*00a4*/ 	.word	0x00000001


	//----- nvinfo : EIATTR_CBANK_PARAM_SIZE
	.align		4
.L_31:
        /*00a8*/ 	.byte	0x03, 0x19
        /*00aa*/ 	.short	0x003c


	//----- nvinfo : EIATTR_PARAM_CBANK
	.align		4
        /*00ac*/ 	.byte	0x04, 0x0a
        /*00ae*/ 	.short	(.L_33 - .L_32)
	.align		4
.L_32:
        /*00b0*/ 	.word	index@(.nv.constant0.triton_poi_fused__native_batch_norm_legit_no_training_convolution_relu_0)
        /*00b4*/ 	.short	0x0210
        /*00b6*/ 	.short	0x003c


	//----- nvinfo : EIATTR_SW_WAR
	.align		4
.L_33:
        /*00b8*/ 	.byte	0x04, 0x36
        /*00ba*/ 	.short	(.L_35 - .L_34)
.L_34:
        /*00bc*/ 	.word	0x00000008
.L_35:


//--------------------- .nv.callgraph             --------------------------
	.section	.nv.callgraph,"",@"SHT_CUDA_CALLGRAPH"
	.align	4
	.sectionentsize	8
	.align		4
        /*0000*/ 	.word	0x00000000
	.align		4
        /*0004*/ 	.word	0xffffffff
	.align		4
        /*0008*/ 	.word	0x00000000
	.align		4
        /*000c*/ 	.word	0xfffffffe
	.align		4
        /*0010*/ 	.word	0x00000000
	.align		4
        /*0014*/ 	.word	0xfffffffd
	.align		4
        /*0018*/ 	.word	0x00000000
	.align		4
        /*001c*/ 	.word	0xfffffffc


//--------------------- .nv.constant4             --------------------------
	.section	.nv.constant4,"a",@progbits
	.align	8
	.align		8
.nv.constant4:
        /*0000*/ 	.dword	_$_str
	.align		8
        /*0008*/ 	.dword	_$_str_$_2


//--------------------- .text.triton_poi_fused__native_batch_norm_legit_no_training_convolution_relu_0 --------------------------
	.section	.text.triton_poi_fused__native_batch_norm_legit_no_training_convolution_relu_0,"ax",@progbits
	.align	128
        .global         triton_poi_fused__native_batch_norm_legit_no_training_convolution_relu_0
        .type           triton_poi_fused__native_batch_norm_legit_no_training_convolution_relu_0,@function
        .size           triton_poi_fused__native_batch_norm_legit_no_training_convolution_relu_0,(.L_x_1 - triton_poi_fused__native_batch_norm_legit_no_training_convolution_relu_0)
        .other          triton_poi_fused__native_batch_norm_legit_no_training_convolution_relu_0,@"STO_CUDA_ENTRY STV_DEFAULT"
triton_poi_fused__native_batch_norm_legit_no_training_convolution_relu_0:
.text.triton_poi_fused__native_batch_norm_legit_no_training_convolution_relu_0:
[----:B------:R-:W-:Y:S01]  /*0000*/  LDC R1, c[0x0][0x28] ;  /* 0x00000a00ff017b82 */ /* 0x000fe20000000800 */
[----:B------:R-:W1:Y:S01]  /*0010*/  S2R R0, SR_TID.X ;  /* 0x0000000000007919 */ /* 0x000e620000002100 */
[----:B------:R-:W-:-:S06]  /*0020*/  ULDC.64 UR4, c[0x0][0x208] ;  /* 0x0000820000047ab9 */ /* 0x000fcc0000000a00 */
[----:B------:R-:W2:Y:S01]  /*0030*/  LDC.64 R28, c[0x0][0x218] ;  /* 0x00008600ff1c7b82 */ /* 0x000ea20000000a00 */
[----:B------:R-:W3:Y:S07]  /*0040*/  S2R R5, SR_CTAID.X ;  /* 0x0000000000057919 */ /* 0x000eee0000002500 */
[----:B------:R-:W4:Y:S08]  /*0050*/  LDC.64 R26, c[0x0][0x220] ;  /* 0x00008800ff1a7b82 */ /* 0x000f300000000a00 */
[----:B------:R-:W5:Y:S01]  /*0060*/  LDC.64 R22, c[0x0][0x230] ;  /* 0x00008c00ff167b82 */ /* 0x000f620000000a00 */
[----:B-1----:R-:W-:-:S02]  /*0070*/  SHF.L.U32 R0, R0, 0x2, RZ ;  /* 0x0000000200007819 */ /* 0x002fc400000006ff */
[----:B---3--:R-:W-:Y:S02]  /*0080*/  SHF.R.S32.HI R3, RZ, 0x15, R5 ;  /* 0x00000015ff037819 */ /* 0x008fe40000011405 */
[----:B------:R-:W-:Y:S02]  /*0090*/  LOP3.LUT R0, R0, 0x1fc, RZ, 0xc0, !PT ;  /* 0x000001fc00007812 */ /* 0x000fe400078ec0ff */
[----:B------:R-:W-:Y:S02]  /*00a0*/  SGXT R3, R3, 0x1 ;  /* 0x000000010303781a */ /* 0x000fe40000000200 */
[----:B------:R-:W-:Y:S02]  /*00b0*/  LEA R0, R5, R0, 0xa ;  /* 0x0000000005007211 */ /* 0x000fe400078e50ff */
[----:B------:R-:W1:Y:S02]  /*00c0*/  LDC.64 R4, c[0x0][0x228] ;  /* 0x00008a00ff047b82 */ /* 0x000e640000000a00 */
[----:B------:R-:W-:-:S04]  /*00d0*/  LEA.HI R3, R3, R0, RZ, 0xc ;  /* 0x0000000003037211 */ /* 0x000fc800078f60ff */
[----:B------:R-:W-:Y:S02]  /*00e0*/  SHF.R.S32.HI R9, RZ, 0xc, R3 ;  /* 0x0000000cff097819 */ /* 0x000fe40000011403 */
[----:B------:R-:W-:Y:S02]  /*00f0*/  IADD3 R3, R3, 0x200, RZ ;  /* 0x0000020003037810 */ /* 0x000fe40007ffe0ff */
[----:B------:R-:W-:Y:S02]  /*0100*/  LEA.HI R2, R9, R9, RZ, 0x3 ;  /* 0x0000000909027211 */ /* 0x000fe400078f18ff */
[----:B------:R-:W-:Y:S02]  /*0110*/  SHF.R.S32.HI R3, RZ, 0xc, R3 ;  /* 0x0000000cff037819 */ /* 0x000fe40000011403 */
[----:B------:R-:W-:Y:S02]  /*0120*/  LOP3.LUT R2, R2, 0xfffffff8, RZ, 0xc0, !PT ;  /* 0xfffffff802027812 */ /* 0x000fe400078ec0ff */
[----:B------:R-:W-:-:S02]  /*0130*/  LEA.HI R6, R3, R3, RZ, 0x3 ;  /* 0x0000000303067211 */ /* 0x000fc400078f18ff */
[----:B------:R-:W-:Y:S02]  /*0140*/  IADD3 R9, R9, -R2, RZ ;  /* 0x8000000209097210 */ /* 0x000fe40007ffe0ff */
[----:B------:R-:W-:-:S04]  /*0150*/  LOP3.LUT R6, R6, 0xfffffff8, RZ, 0xc0, !PT ;  /* 0xfffffff806067812 */ /* 0x000fc800078ec0ff */
[----:B------:R-:W-:Y:S01]  /*0160*/  IADD3 R3, R3, -R6, RZ ;  /* 0x8000000603037210 */ /* 0x000fe20007ffe0ff */
[--C-:B-1----:R-:W-:Y:S01]  /*0170*/  IMAD.WIDE R12, R9, 0x4, R4.reuse ;  /* 0x00000004090c7825 */ /* 0x102fe200078e0204 */
[----:B------:R-:W1:Y:S03]  /*0180*/  LDC.64 R6, c[0x0][0x210] ;  /* 0x00008400ff067b82 */ /* 0x000e660000000a00 */
[----:B------:R-:W-:Y:S01]  /*0190*/  IMAD.WIDE R24, R3, 0x4, R4 ;  /* 0x0000000403187825 */ /* 0x000fe200078e0204 */
[----:B------:R-:W3:Y:S04]  /*01a0*/  LDG.E.EL R21, desc[UR4][R12.64] ;  /* 0x000000040c157981 */ /* 0x000ee8000c2e1900 */
[----:B------:R-:W5:Y:S01]  /*01b0*/  LDC.64 R4, c[0x0][0x238] ;  /* 0x00008e00ff047b82 */ /* 0x000f620000000a00 */
[----:B------:R-:W3:Y:S01]  /*01c0*/  LDG.E.EL R24, desc[UR4][R24.64] ;  /* 0x0000000418187981 */ /* 0x000ee2000c2e1900 */
[----:B--2---:R-:W-:-:S05]  /*01d0*/  IMAD.WIDE R10, R9, 0x4, R28 ;  /* 0x00000004090a7825 */ /* 0x004fca00078e021c */
[----:B------:R4:W2:Y:S01]  /*01e0*/  LDG.E.EL R19, desc[UR4][R10.64] ;  /* 0x000000040a137981 */ /* 0x0008a2000c2e1900 */
[----:B-1----:R-:W-:-:S04]  /*01f0*/  IMAD.WIDE R6, R0, 0x4, R6 ;  /* 0x0000000400067825 */ /* 0x002fc800078e0206 */
[C---:B----4-:R-:W-:Y:S01]  /*0200*/  IMAD.WIDE R10, R9.reuse, 0x4, R26 ;  /* 0x00000004090a7825 */ /* 0x050fe200078e021a */
[----:B------:R-:W2:Y:S04]  /*0210*/  LDG.E.128 R12, desc[UR4][R6.64] ;  /* 0x00000004060c7981 */ /* 0x000ea8000c1e1d00 */
[----:B------:R-:W4:Y:S01]  /*0220*/  LDG.E.EL R18, desc[UR4][R10.64] ;  /* 0x000000040a127981 */ /* 0x000f22000c2e1900 */
[----:B-----5:R-:W-:-:S04]  /*0230*/  IMAD.WIDE R16, R9, 0x4, R22 ;  /* 0x0000000409107825 */ /* 0x020fc800078e0216 */
[----:B0-----:R-:W-:Y:S02]  /*0240*/  IMAD.WIDE R8, R9, 0x4, R4 ;  /* 0x0000000409087825 */ /* 0x001fe400078e0204 */
[----:B------:R-:W5:Y:S02]  /*0250*/  LDG.E.EL R17, desc[UR4][R16.64] ;  /* 0x0000000410117981 */ /* 0x000f64000c2e1900 */
[C---:B------:R-:W-:Y:S02]  /*0260*/  IMAD.WIDE R28, R3.reuse, 0x4, R28 ;  /* 0x00000004031c7825 */ /* 0x040fe400078e021c */
[----:B------:R-:W5:Y:S02]  /*0270*/  LDG.E.EL R20, desc[UR4][R8.64] ;  /* 0x0000000408147981 */ /* 0x000f64000c2e1900 */
[C---:B------:R-:W-:Y:S02]  /*0280*/  IMAD.WIDE R26, R3.reuse, 0x4, R26 ;  /* 0x00000004031a7825 */ /* 0x040fe400078e021a */
[----:B------:R0:W5:Y:S04]  /*0290*/  LDG.E.EL R16, desc[UR4][R28.64] ;  /* 0x000000041c107981 */ /* 0x000168000c2e1900 */
[----:B------:R-:W5:Y:S01]  /*02a0*/  LDG.E.128 R8, desc[UR4][R6.64+0x800] ;  /* 0x0008000406087981 */ /* 0x000f62000c1e1d00 */
[----:B------:R-:W-:-:S03]  /*02b0*/  IMAD.WIDE R4, R3, 0x4, R4 ;  /* 0x0000000403047825 */ /* 0x000fc600078e0204 */
[----:B------:R-:W5:Y:S01]  /*02c0*/  LDG.E.EL R2, desc[UR4][R26.64] ;  /* 0x000000041a027981 */ /* 0x000f62000c2e1900 */
[----:B------:R-:W-:-:S03]  /*02d0*/  IMAD.WIDE R22, R3, 0x4, R22 ;  /* 0x0000000403167825 */ /* 0x000fc600078e0216 */
[----:B------:R-:W5:Y:S04]  /*02e0*/  LDG.E.EL R4, desc[UR4][R4.64] ;  /* 0x0000000404047981 */ /* 0x000f68000c2e1900 */
[----:B------:R1:W5:Y:S01]  /*02f0*/  LDG.E.EL R3, desc[UR4][R22.64] ;  /* 0x0000000416037981 */ /* 0x000362000c2e1900 */
[----:B---3--:R-:W-:Y:S01]  /*0300*/  FADD R21, R21, 9.9999997473787516356e-06 ;  /* 0x3727c5ac15157421 */ /* 0x008fe20000000000 */
[----:B------:R-:W-:-:S03]  /*0310*/  FADD R24, R24, 9.9999997473787516356e-06 ;  /* 0x3727c5ac18187421 */ /* 0x000fc60000000000 */
[----:B------:R-:W3:Y:S08]  /*0320*/  MUFU.SQRT R25, R21 ;  /* 0x0000001500197308 */ /* 0x000ef00000002000 */
[----:B0-----:R-:W0:Y:S01]  /*0330*/  MUFU.SQRT R28, R24 ;  /* 0x00000018001c7308 */ /* 0x001e220000002000 */
[C---:B---3--:R-:W-:Y:S02]  /*0340*/  FSETP.GT.AND P0, PT, R25.reuse, 8.50705917302346158658e+37, PT ;  /* 0x7e8000001900780b */ /* 0x048fe40003f04000 */
[----:B------:R-:W-:-:S02]  /*0350*/  FSETP.GEU.AND P2, PT, R25, 1.175494350822287508e-38, PT ;  /* 0x008000001900780b */ /* 0x000fc40003f4e000 */
[C---:B0-----:R-:W-:Y:S02]  /*0360*/  FSETP.GT.AND P1, PT, R28.reuse, 8.50705917302346158658e+37, PT ;  /* 0x7e8000001c00780b */ /* 0x041fe40003f24000 */
[----:B------:R-:W-:-:S07]  /*0370*/  FSETP.GEU.AND P3, PT, R28, 1.175494350822287508e-38, PT ;  /* 0x008000001c00780b */ /* 0x000fce0003f6e000 */
[----:B------:R-:W-:Y:S01]  /*0380*/  @P0 FMUL R25, R25, 0.25 ;  /* 0x3e80000019190820 */ /* 0x000fe20000400000 */
[----:B------:R-:W-:-:S03]  /*0390*/  HFMA2.MMA R24, -RZ, RZ, 1.625, 0 ;  /* 0x3e800000ff187435 */ /* 0x000fc600000001ff */
[----:B------:R-:W-:Y:S01]  /*03a0*/  @!P2 FMUL R25, R25, 16777216 ;  /* 0x4b8000001919a820 */ /* 0x000fe20000400000 */
[----:B------:R-:W-:-:S04]  /*03b0*/  @P1 FMUL R28, R28, 0.25 ;  /* 0x3e8000001c1c1820 */ /* 0x000fc80000400000 */
[----:B------:R-:W-:Y:S01]  /*03c0*/  @!P3 FMUL R28, R28, 16777216 ;  /* 0x4b8000001c1cb820 */ /* 0x000fe20000400000 */
[----:B------:R-:W0:Y:S01]  /*03d0*/  MUFU.RCP R25, R25 ;  /* 0x0000001900197308 */ /* 0x000e220000001000 */
[----:B-1----:R-:W-:-:S07]  /*03e0*/  FSEL R22, R24, 1, P0 ;  /* 0x3f80000018167808 */ /* 0x002fce0000000000 */
[----:B------:R1:W3:Y:S01]  /*03f0*/  MUFU.RCP R5, R28 ;  /* 0x0000001c00057308 */ /* 0x0002e20000001000 */
[----:B------:R-:W-:Y:S01]  /*0400*/  FSEL R24, R24, 1, P1 ;  /* 0x3f80000018187808 */ /* 0x000fe20000800000 */
[----:B------:R-:W-:Y:S01]  /*0410*/  @!P2 FMUL R22, R22, 16777216 ;  /* 0x4b8000001616a820 */ /* 0x000fe20000400000 */
[--C-:B--2---:R-:W-:Y:S01]  /*0420*/  FADD R13, R13, R19.reuse ;  /* 0x000000130d0d7221 */ /* 0x104fe20000000000 */
[--C-:B------:R-:W-:Y:S01]  /*0430*/  FADD R12, R12, R19.reuse ;  /* 0x000000130c0c7221 */ /* 0x100fe20000000000 */
[--C-:B------:R-:W-:Y:S01]  /*0440*/  FADD R14, R14, R19.reuse ;  /* 0x000000130e0e7221 */ /* 0x100fe20000000000 */
[----:B------:R-:W-:Y:S01]  /*0450*/  @!P3 FMUL R24, R24, 16777216 ;  /* 0x4b8000001818b820 */ /* 0x000fe20000400000 */
[----:B------:R-:W-:Y:S01]  /*0460*/  FADD R15, R15, R19 ;  /* 0x000000130f0f7221 */ /* 0x000fe20000000000 */
[----:B0-----:R-:W-:Y:S01]  /*0470*/  FMUL R21, R25, R22 ;  /* 0x0000001619157220 */ /* 0x001fe20000400000 */
[C---:B----4-:R-:W-:Y:S01]  /*0480*/  FADD R22, -R18.reuse, R12 ;  /* 0x0000000c12167221 */ /* 0x050fe20000000100 */
[C---:B------:R-:W-:Y:S01]  /*0490*/  FADD R26, -R18.reuse, R14 ;  /* 0x0000000e121a7221 */ /* 0x040fe20000000100 */
[C---:B-1----:R-:W-:Y:S01]  /*04a0*/  FADD R28, -R18.reuse, R15 ;  /* 0x0000000f121c7221 */ /* 0x042fe20000000100 */
[----:B---3--:R-:W-:Y:S01]  /*04b0*/  FMUL R5, R5, R24 ;  /* 0x0000001805057220 */ /* 0x008fe20000400000 */
[----:B------:R-:W-:-:S02]  /*04c0*/  FADD R24, -R18, R13 ;  /* 0x0000000d12187221 */ /* 0x000fc40000000100 */
[----:B------:R-:W0:Y:S01]  /*04d0*/  LDC.64 R18, c[0x0][0x240] ;  /* 0x00009000ff127b82 */ /* 0x000e220000000a00 */
[C---:B------:R-:W-:Y:S01]  /*04e0*/  FMUL R27, R21.reuse, R22 ;  /* 0x00000016151b7220 */ /* 0x040fe20000400000 */
[C---:B------:R-:W-:Y:S01]  /*04f0*/  FMUL R24, R21.reuse, R24 ;  /* 0x0000001815187220 */ /* 0x040fe20000400000 */
[C---:B------:R-:W-:Y:S01]  /*0500*/  FMUL R23, R21.reuse, R26 ;  /* 0x0000001a15177220 */ /* 0x040fe20000400000 */
[----:B------:R-:W-:Y:S01]  /*0510*/  FMUL R25, R21, R28 ;  /* 0x0000001c15197220 */ /* 0x000fe20000400000 */
[--C-:B-----5:R-:W-:Y:S01]  /*0520*/  FADD R9, R9, R16.reuse ;  /* 0x0000001009097221 */ /* 0x120fe20000000000 */
[--C-:B------:R-:W-:Y:S01]  /*0530*/  FADD R8, R8, R16.reuse ;  /* 0x0000001008087221 */ /* 0x100fe20000000000 */
[--C-:B------:R-:W-:Y:S01]  /*0540*/  FADD R10, R10, R16.reuse ;  /* 0x000000100a0a7221 */ /* 0x100fe20000000000 */
[----:B------:R-:W-:Y:S01]  /*0550*/  FADD R11, R11, R16 ;  /* 0x000000100b0b7221 */ /* 0x000fe20000000000 */
[C-C-:B------:R-:W-:Y:S01]  /*0560*/  FFMA R22, R17.reuse, R24, R20.reuse ;  /* 0x0000001811167223 */ /* 0x140fe20000000014 */
[C-C-:B------:R-:W-:Y:S01]  /*0570*/  FFMA R21, R17.reuse, R27, R20.reuse ;  /* 0x0000001b11157223 */ /* 0x140fe20000000014 */
[C-C-:B------:R-:W-:Y:S01]  /*0580*/  FFMA R23, R17.reuse, R23, R20.reuse ;  /* 0x0000001711177223 */ /* 0x140fe20000000014 */
[----:B------:R-:W-:Y:S01]  /*0590*/  FFMA R17, R17, R25, R20 ;  /* 0x0000001911117223 */ /* 0x000fe20000000014 */
[C---:B------:R-:W-:Y:S01]  /*05a0*/  FADD R20, -R2.reuse, R9 ;  /* 0x0000000902147221 */ /* 0x040fe20000000100 */
[C---:B------:R-:W-:Y:S01]  /*05b0*/  FADD R16, -R2.reuse, R8 ;  /* 0x0000000802107221 */ /* 0x040fe20000000100 */
[C---:B------:R-:W-:Y:S01]  /*05c0*/  FADD R24, -R2.reuse, R10 ;  /* 0x0000000a02187221 */ /* 0x040fe20000000100 */
[----:B------:R-:W-:Y:S01]  /*05d0*/  FADD R2, -R2, R11 ;  /* 0x0000000b02027221 */ /* 0x000fe20000000100 */
[C---:B------:R-:W-:Y:S01]  /*05e0*/  FMUL R20, R5.reuse, R20 ;  /* 0x0000001405147220 */ /* 0x040fe20000400000 */
[C---:B------:R-:W-:Y:S01]  /*05f0*/  FMUL R29, R5.reuse, R16 ;  /* 0x00000010051d7220 */ /* 0x040fe20000400000 */
[C---:B------:R-:W-:Y:S01]  /*0600*/  FMUL R27, R5.reuse, R24 ;  /* 0x00000018051b7220 */ /* 0x040fe20000400000 */
[----:B------:R-:W-:Y:S01]  /*0610*/  FMUL R25, R5, R2 ;  /* 0x0000000205197220 */ /* 0x000fe20000400000 */
[C-C-:B------:R-:W-:Y:S01]  /*0620*/  FFMA R5, R3.reuse, R20, R4.reuse ;  /* 0x0000001403057223 */ /* 0x140fe20000000004 */
[C-C-:B------:R-:W-:Y:S01]  /*0630*/  FFMA R20, R3.reuse, R29, R4.reuse ;  /* 0x0000001d03147223 */ /* 0x140fe20000000004 */
[C-C-:B------:R-:W-:Y:S01]  /*0640*/  FFMA R24, R3.reuse, R27, R4.reuse ;  /* 0x0000001b03187223 */ /* 0x140fe20000000004 */
[----:B------:R-:W-:Y:S01]  /*0650*/  FFMA R25, R3, R25, R4 ;  /* 0x0000001903197223 */ /* 0x000fe20000000004 */
[----:B------:R-:W-:Y:S01]  /*0660*/  FSETP.GEU.AND P6, PT, R17, RZ, PT ;  /* 0x000000ff1100720b */ /* 0x000fe20003fce000 */
[----:B0-----:R-:W-:Y:S01]  /*0670*/  IMAD.WIDE R2, R0, 0x4, R18 ;  /* 0x0000000400027825 */ /* 0x001fe200078e0212 */
[----:B------:R-:W-:-:S02]  /*0680*/  FSETP.GEU.AND P0, PT, R23, RZ, PT ;  /* 0x000000ff1700720b */ /* 0x000fc40003f0e000 */
[----:B------:R-:W-:Y:S02]  /*0690*/  FSETP.GEU.AND P1, PT, R22, RZ, PT ;  /* 0x000000ff1600720b */ /* 0x000fe40003f2e000 */
[----:B------:R-:W-:Y:S02]  /*06a0*/  FSETP.GEU.AND P2, PT, R21, RZ, PT ;  /* 0x000000ff1500720b */ /* 0x000fe40003f4e000 */
[----:B------:R-:W-:Y:S02]  /*06b0*/  SEL R19, R17, RZ, P6 ;  /* 0x000000ff11137207 */ /* 0x000fe40003000000 */
[----:B------:R-:W-:Y:S02]  /*06c0*/  FSETP.GEU.AND P3, PT, R25, RZ, PT ;  /* 0x000000ff1900720b */ /* 0x000fe40003f6e000 */
[----:B------:R-:W-:Y:S02]  /*06d0*/  FSETP.GEU.AND P4, PT, R24, RZ, PT ;  /* 0x000000ff1800720b */ /* 0x000fe40003f8e000 */
[----:B------:R-:W-:-:S02]  /*06e0*/  FSETP.GEU.AND P5, PT, R5, RZ, PT ;  /* 0x000000ff0500720b */ /* 0x000fc40003fae000 */
[----:B------:R-:W-:Y:S02]  /*06f0*/  FSETP.GEU.AND P6, PT, R20, RZ, PT ;  /* 0x000000ff1400720b */ /* 0x000fe40003fce000 */
[----:B------:R-:W-:Y:S02]  /*0700*/  SEL R18, R23, RZ, P0 ;  /* 0x000000ff17127207 */ /* 0x000fe40000000000 */
[----:B------:R-:W-:Y:S02]  /*0710*/  SEL R17, R22, RZ, P1 ;  /* 0x000000ff16117207 */ /* 0x000fe40000800000 */
[----:B------:R-:W-:Y:S02]  /*0720*/  SEL R16, R21, RZ, P2 ;  /* 0x000000ff15107207 */ /* 0x000fe40001000000 */
[----:B------:R-:W-:Y:S02]  /*0730*/  SEL R23, R25, RZ, P3 ;  /* 0x000000ff19177207 */ /* 0x000fe40001800000 */
[----:B------:R-:W-:-:S02]  /*0740*/  SEL R22, R24, RZ, P4 ;  /* 0x000000ff18167207 */ /* 0x000fc40002000000 */
[----:B------:R-:W-:Y:S02]  /*0750*/  SEL R21, R5, RZ, P5 ;  /* 0x000000ff05157207 */ /* 0x000fe40002800000 */
[----:B------:R-:W-:Y:S01]  /*0760*/  SEL R20, R20, RZ, P6 ;  /* 0x000000ff14147207 */ /* 0x000fe20003000000 */
[----:B------:R-:W-:Y:S04]  /*0770*/  STG.E.128 desc[UR4][R6.64], R12 ;  /* 0x0000000c06007986 */ /* 0x000fe8000c101d04 */
[----:B------:R-:W-:Y:S04]  /*0780*/  STG.E.128 desc[UR4][R6.64+0x800], R8 ;  /* 0x0008000806007986 */ /* 0x000fe8000c101d04 */
[----:B------:R-:W-:Y:S04]  /*0790*/  STG.E.128 desc[UR4][R2.64], R16 ;  /* 0x0000001002007986 */ /* 0x000fe8000c101d04 */
[----:B------:R-:W-:Y:S01]  /*07a0*/  STG.E.128 desc[UR4][R2.64+0x800], R20 ;  /* 0x0008001402007986 */ /* 0x000fe2000c101d04 */
[----:B------:R-:W-:Y:S05]  /*07b0*/  EXIT ;  /* 0x000000000000794d */ /* 0x000fea0003800000 */
.L_x_0:
[----:B------:R-:W-:-:S00]  /*07c0*/  BRA `(.L_x_0) ;  /* 0xfffffffc00fc7947 */ /* 0x000fc0000383ffff */
[----:B------:R-:W-:-:S00]  /*07d0*/  NOP ;  /* 0x0000000000007918 */ /* 0x000fc00000000000 */
        /* <DEDUP_REMOVED lines=10> */
.L_x_1:


//--------------------- .nv.global.init           --------------------------
	.section	.nv.global.init,"aw",@progbits
.nv.global.init:
	.type		_$_str,@object
	.size		_$_str,(_$_str_$_2 - _$_str)
_$_str:
        /*0000*/ 	.byte	0x5f, 0x5f, 0x43, 0x55, 0x44, 0x41, 0x5f, 0x46, 0x54, 0x5a, 0x00
	.type		_$_str_$_2,@object
	.size		_$_str_$_2,(.L_1 - _$_str_$_2)
_$_str_$_2:
        /*000b*/ 	.byte	0x5f, 0x5f, 0x43, 0x55, 0x44, 0x41, 0x5f, 0x50, 0x52, 0x45, 0x43, 0x5f, 0x53, 0x51, 0x52, 0x54
        /*001b*/ 	.byte	0x00
.L_1:


//--------------------- .nv.constant0.triton_poi_fused__native_batch_norm_legit_no_training_convolution_relu_0 --------------------------
	.section	.nv.constant0.triton_poi_fused__native_batch_norm_legit_no_training_convolution_relu_0,"a",@progbits
	.sectionflags	@""
	.align	4
.nv.constant0.triton_poi_fused__native_batch_norm_legit_no_training_convolution_relu_0:
	.zero		588
